//
// Generated by NVIDIA NVVM Compiler
//
// Compiler Build ID: CL-36424714
// Cuda compilation tools, release 13.0, V13.0.88
// Based on NVVM 20.0.0
//

.version 9.0
.target sm_100
.address_size 64

	// .globl	_Z2mmIaiEvPT_S1_PT0_iii

.visible .entry _Z2mmIaiEvPT_S1_PT0_iii(
	.param .u64 .ptr .align 1 _Z2mmIaiEvPT_S1_PT0_iii_param_0,
	.param .u64 .ptr .align 1 _Z2mmIaiEvPT_S1_PT0_iii_param_1,
	.param .u64 .ptr .align 1 _Z2mmIaiEvPT_S1_PT0_iii_param_2,
	.param .u32 _Z2mmIaiEvPT_S1_PT0_iii_param_3,
	.param .u32 _Z2mmIaiEvPT_S1_PT0_iii_param_4,
	.param .u32 _Z2mmIaiEvPT_S1_PT0_iii_param_5
)
{
	.reg .pred 	%p<6>;
	.reg .b32 	%r<214>;
	.reg .b64 	%rd<35>;

	ld.param.u64 	%rd7, [_Z2mmIaiEvPT_S1_PT0_iii_param_1];
	ld.param.u32 	%r92, [_Z2mmIaiEvPT_S1_PT0_iii_param_3];
	ld.param.u32 	%r93, [_Z2mmIaiEvPT_S1_PT0_iii_param_4];
	cvta.to.global.u64 	%rd1, %rd7;
	mov.u32 	%r96, %ntid.x;
	mov.u32 	%r97, %ctaid.x;
	mov.u32 	%r98, %tid.x;
	mad.lo.s32 	%r99, %r96, %r97, %r98;
	shr.u32 	%r1, %r99, 5;
	mov.u32 	%r100, %ntid.y;
	mov.u32 	%r101, %ctaid.y;
	mov.u32 	%r102, %tid.y;
	mad.lo.s32 	%r2, %r100, %r101, %r102;
	setp.lt.s32 	%p1, %r93, 1;
	mov.b32 	%r206, 0;
	mov.u32 	%r207, %r206;
	mov.u32 	%r208, %r206;
	mov.u32 	%r209, %r206;
	mov.u32 	%r210, %r206;
	mov.u32 	%r211, %r206;
	mov.u32 	%r212, %r206;
	mov.u32 	%r213, %r206;
	@%p1 bra 	$L__BB0_7;
	shl.b32 	%r164, %r2, 4;
	mul.lo.s32 	%r105, %r1, %r93;
	shl.b32 	%r4, %r105, 4;
	add.s32 	%r106, %r93, -1;
	shr.u32 	%r107, %r106, 4;
	add.s32 	%r5, %r107, 1;
	and.b32  	%r6, %r5, 3;
	setp.lt.u32 	%p2, %r93, 49;
	mov.b32 	%r206, 0;
	mov.u32 	%r194, %r206;
	@%p2 bra 	$L__BB0_4;
	cvt.u64.u32 	%rd8, %r4;
	add.s64 	%rd9, %rd8, %rd1;
	add.s64 	%rd34, %rd9, 32;
	shl.b32 	%r109, %r92, 5;
	add.s32 	%r167, %r109, %r164;
	mad.lo.s32 	%r166, %r92, 48, %r164;
	shl.b32 	%r110, %r92, 4;
	add.s32 	%r165, %r110, %r164;
	and.b32  	%r111, %r5, 536870908;
	neg.s32 	%r163, %r111;
	mov.b32 	%r206, 0;
	mov.u32 	%r168, %r4;
	mov.u32 	%r207, %r206;
	mov.u32 	%r208, %r206;
	mov.u32 	%r209, %r206;
	mov.u32 	%r210, %r206;
	mov.u32 	%r211, %r206;
	mov.u32 	%r212, %r206;
	mov.u32 	%r213, %r206;
$L__BB0_3:
	ld.param.u64 	%rd31, [_Z2mmIaiEvPT_S1_PT0_iii_param_0];
	cvt.s64.s32 	%rd10, %r164;
	cvta.to.global.u64 	%rd11, %rd31;
	add.s64 	%rd12, %rd11, %rd10;
	cvt.u64.u32 	%rd13, %r168;
	add.s64 	%rd14, %rd1, %rd13;
	wmma.load.a.sync.aligned.col.m16n16k16.global.s8 	{%r112, %r113}, [%rd12], %r92;
	wmma.load.b.sync.aligned.col.m16n16k16.global.s8 	{%r114, %r115}, [%rd14], %r93;
	wmma.mma.sync.aligned.col.col.m16n16k16.s32.s8.s8.s32 {%r116, %r117, %r118, %r119, %r120, %r121, %r122, %r123}, {%r112, %r113}, {%r114, %r115}, {%r213, %r212, %r211, %r210, %r209, %r208, %r207, %r206};
	cvt.s64.s32 	%rd15, %r165;
	add.s64 	%rd16, %rd11, %rd15;
	add.s64 	%rd17, %rd34, -16;
	wmma.load.a.sync.aligned.col.m16n16k16.global.s8 	{%r124, %r125}, [%rd16], %r92;
	wmma.load.b.sync.aligned.col.m16n16k16.global.s8 	{%r126, %r127}, [%rd17], %r93;
	wmma.mma.sync.aligned.col.col.m16n16k16.s32.s8.s8.s32 {%r128, %r129, %r130, %r131, %r132, %r133, %r134, %r135}, {%r124, %r125}, {%r126, %r127}, {%r116, %r117, %r118, %r119, %r120, %r121, %r122, %r123};
	cvt.s64.s32 	%rd18, %r167;
	add.s64 	%rd19, %rd11, %rd18;
	wmma.load.a.sync.aligned.col.m16n16k16.global.s8 	{%r136, %r137}, [%rd19], %r92;
	wmma.load.b.sync.aligned.col.m16n16k16.global.s8 	{%r138, %r139}, [%rd34], %r93;
	wmma.mma.sync.aligned.col.col.m16n16k16.s32.s8.s8.s32 {%r140, %r141, %r142, %r143, %r144, %r145, %r146, %r147}, {%r136, %r137}, {%r138, %r139}, {%r128, %r129, %r130, %r131, %r132, %r133, %r134, %r135};
	cvt.s64.s32 	%rd20, %r166;
	add.s64 	%rd21, %rd11, %rd20;
	add.s64 	%rd22, %rd34, 16;
	wmma.load.a.sync.aligned.col.m16n16k16.global.s8 	{%r148, %r149}, [%rd21], %r92;
	wmma.load.b.sync.aligned.col.m16n16k16.global.s8 	{%r150, %r151}, [%rd22], %r93;
	wmma.mma.sync.aligned.col.col.m16n16k16.s32.s8.s8.s32 {%r213, %r212, %r211, %r210, %r209, %r208, %r207, %r206}, {%r148, %r149}, {%r150, %r151}, {%r140, %r141, %r142, %r143, %r144, %r145, %r146, %r147};
	add.s32 	%r194, %r194, 64;
	add.s64 	%rd34, %rd34, 64;
	add.s32 	%r168, %r168, 64;
	shl.b32 	%r152, %r92, 6;
	add.s32 	%r167, %r167, %r152;
	add.s32 	%r166, %r166, %r152;
	add.s32 	%r165, %r165, %r152;
	add.s32 	%r164, %r164, %r152;
	add.s32 	%r163, %r163, 4;
	setp.ne.s32 	%p3, %r163, 0;
	@%p3 bra 	$L__BB0_3;
$L__BB0_4:
	setp.eq.s32 	%p4, %r6, 0;
	@%p4 bra 	$L__BB0_7;
	add.s32 	%r197, %r194, %r4;
	shl.b32 	%r153, %r2, 4;
	mad.lo.s32 	%r196, %r194, %r92, %r153;
	shl.b32 	%r60, %r92, 4;
	neg.s32 	%r195, %r6;
$L__BB0_6:
	.pragma "nounroll";
	ld.param.u64 	%rd32, [_Z2mmIaiEvPT_S1_PT0_iii_param_0];
	cvt.s64.s32 	%rd23, %r196;
	cvta.to.global.u64 	%rd24, %rd32;
	add.s64 	%rd25, %rd24, %rd23;
	cvt.u64.u32 	%rd26, %r197;
	add.s64 	%rd27, %rd1, %rd26;
	wmma.load.a.sync.aligned.col.m16n16k16.global.s8 	{%r154, %r155}, [%rd25], %r92;
	wmma.load.b.sync.aligned.col.m16n16k16.global.s8 	{%r156, %r157}, [%rd27], %r93;
	wmma.mma.sync.aligned.col.col.m16n16k16.s32.s8.s8.s32 {%r213, %r212, %r211, %r210, %r209, %r208, %r207, %r206}, {%r154, %r155}, {%r156, %r157}, {%r213, %r212, %r211, %r210, %r209, %r208, %r207, %r206};
	add.s32 	%r197, %r197, 16;
	add.s32 	%r196, %r196, %r60;
	add.s32 	%r195, %r195, 1;
	setp.ne.s32 	%p5, %r195, 0;
	@%p5 bra 	$L__BB0_6;
$L__BB0_7:
	ld.param.u32 	%r162, [_Z2mmIaiEvPT_S1_PT0_iii_param_5];
	ld.param.u64 	%rd33, [_Z2mmIaiEvPT_S1_PT0_iii_param_2];
	cvta.to.global.u64 	%rd28, %rd33;
	shl.b32 	%r158, %r1, 4;
	mul.lo.s32 	%r159, %r2, %r162;
	shl.b32 	%r160, %r159, 4;
	add.s32 	%r161, %r160, %r158;
	mul.wide.s32 	%rd29, %r161, 4;
	add.s64 	%rd30, %rd28, %rd29;
	wmma.store.d.sync.aligned.row.m16n16k16.global.s32 	[%rd30], {%r213, %r212, %r211, %r210, %r209, %r208, %r207, %r206}, %r162;
	ret;

}


// ===== COMPILED SASS (sm_100) =====

	.target	sm_100

	.elftype	@"ET_EXEC"


//--------------------- .note.nv.tkinfo           --------------------------
	.section	.note.nv.tkinfo,"",@"SHT_NOTE"
	.sectionflags	@"SHF_NOTE_NV_TKINFO"
	.tkinfo
        /*0018*/ 	.word	0x00000002
        /*0030*/ 	.string	""
        /*0030*/ 	.string	"ptxas"
        /*0030*/ 	.string	"Cuda compilation tools, release 13.0, V13.0.88"
        /*0030*/ 	.string	"Build cuda_13.0.r13.0/compiler.36424714_0"
        /*0030*/ 	.string	"-arch sm_100 -m 64 "



//--------------------- .note.nv.cuinfo           --------------------------
	.section	.note.nv.cuinfo,"",@"SHT_NOTE"
	.sectionflags	@"SHF_NOTE_NV_CUINFO"
        /*0018*/ 	.short	0x0002
        /*001a*/ 	.short	0x0064
        /*001c*/ 	.short	0x0082
	.zero		2


//--------------------- .nv.info                  --------------------------
	.section	.nv.info,"",@"SHT_CUDA_INFO"
	.align	4


	//----- nvinfo : EIATTR_REGCOUNT
	.align		4
        /*0000*/ 	.byte	0x04, 0x2f
        /*0002*/ 	.short	(.L_1 - .L_0)
	.align		4
.L_0:
        /*0004*/ 	.word	index@(_Z2mmIaiEvPT_S1_PT0_iii)
        /*0008*/ 	.word	0x00000028


	//----- nvinfo : EIATTR_FRAME_SIZE
	.align		4
.L_1:
        /*000c*/ 	.byte	0x04, 0x11
        /*000e*/ 	.short	(.L_3 - .L_2)
	.align		4
.L_2:
        /*0010*/ 	.word	index@(_Z2mmIaiEvPT_S1_PT0_iii)
        /*0014*/ 	.word	0x00000000


	//----- nvinfo : EIATTR_MIN_STACK_SIZE
	.align		4
.L_3:
        /*0018*/ 	.byte	0x04, 0x12
        /*001a*/ 	.short	(.L_5 - .L_4)
	.align		4
.L_4:
        /*001c*/ 	.word	index@(_Z2mmIaiEvPT_S1_PT0_iii)
        /*0020*/ 	.word	0x00000000
.L_5:


//--------------------- .nv.compat                --------------------------
	.section	.nv.compat,"",@"SHT_CUDA_COMPAT_INFO"
	.align	4
        /*0000*/ 	.byte	0x02, 0x09, 0x00, 0x00, 0x02, 0x02, 0x01, 0x00, 0x02, 0x05, 0x05, 0x00, 0x03, 0x07, 0x01, 0x01
        /*0010*/ 	.byte	0x02, 0x03, 0x00, 0x00, 0x02, 0x06, 0x01, 0x00, 0x04, 0x0b, 0x08, 0x00, 0x01, 0x00, 0x00, 0x00
        /*0020*/ 	.byte	0x00, 0x00, 0x00, 0x00


//--------------------- .nv.info._Z2mmIaiEvPT_S1_PT0_iii --------------------------
	.section	.nv.info._Z2mmIaiEvPT_S1_PT0_iii,"",@"SHT_CUDA_INFO"
	.sectionflags	@""
	.align	4


	//----- nvinfo : EIATTR_CUDA_API_VERSION
	.align		4
        /*0000*/ 	.byte	0x04, 0x37
        /*0002*/ 	.short	(.L_7 - .L_6)
.L_6:
        /*0004*/ 	.word	0x00000082


	//----- nvinfo : EIATTR_KPARAM_INFO
	.align		4
.L_7:
        /*0008*/ 	.byte	0x04, 0x17
        /*000a*/ 	.short	(.L_9 - .L_8)
.L_8:
        /*000c*/ 	.word	0x00000000
        /*0010*/ 	.short	0x0005
        /*0012*/ 	.short	0x0020
        /*0014*/ 	.byte	0x00, 0xf0, 0x11, 0x00


	//----- nvinfo : EIATTR_KPARAM_INFO
	.align		4
.L_9:
        /*0018*/ 	.byte	0x04, 0x17
        /*001a*/ 	.short	(.L_11 - .L_10)
.L_10:
        /*001c*/ 	.word	0x00000000
        /*0020*/ 	.short	0x0004
        /*0022*/ 	.short	0x001c
        /*0024*/ 	.byte	0x00, 0xf0, 0x11, 0x00


	//----- nvinfo : EIATTR_KPARAM_INFO
	.align		4
.L_11:
        /*0028*/ 	.byte	0x04, 0x17
        /*002a*/ 	.short	(.L_13 - .L_12)
.L_12:
        /*002c*/ 	.word	0x00000000
        /*0030*/ 	.short	0x0003
        /*0032*/ 	.short	0x0018
        /*0034*/ 	.byte	0x00, 0xf0, 0x11, 0x00


	//----- nvinfo : EIATTR_KPARAM_INFO
	.align		4
.L_13:
        /*0038*/ 	.byte	0x04, 0x17
        /*003a*/ 	.short	(.L_15 - .L_14)
.L_14:
        /*003c*/ 	.word	0x00000000
        /*0040*/ 	.short	0x0002
        /*0042*/ 	.short	0x0010
        /*0044*/ 	.byte	0x00, 0xf5, 0x21, 0x00


	//----- nvinfo : EIATTR_KPARAM_INFO
	.align		4
.L_15:
        /*0048*/ 	.byte	0x04, 0x17
        /*004a*/ 	.short	(.L_17 - .L_16)
.L_16:
        /*004c*/ 	.word	0x00000000
        /*0050*/ 	.short	0x0001
        /*0052*/ 	.short	0x0008
        /*0054*/ 	.byte	0x00, 0xf5, 0x21, 0x00


	//----- nvinfo : EIATTR_KPARAM_INFO
	.align		4
.L_17:
        /*0058*/ 	.byte	0x04, 0x17
        /*005a*/ 	.short	(.L_19 - .L_18)
.L_18:
        /*005c*/ 	.word	0x00000000
        /*0060*/ 	.short	0x0000
        /*0062*/ 	.short	0x0000
        /*0064*/ 	.byte	0x00, 0xf5, 0x21, 0x00


	//----- nvinfo : EIATTR_SPARSE_MMA_MASK
	.align		4
.L_19:
        /*0068*/ 	.byte	0x03, 0x50
        /*006a*/ 	.short	0x0000


	//----- nvinfo : EIATTR_WMMA_USED
	.align		4
        /*006c*/ 	.byte	0x01, 0x2b
	.zero		2


	//----- nvinfo : EIATTR_MAXREG_COUNT
	.align		4
        /*0070*/ 	.byte	0x03, 0x1b
        /*0072*/ 	.short	0x00ff


	//----- nvinfo : EIATTR_MERCURY_ISA_VERSION
	.align		4
        /*0074*/ 	.byte	0x03, 0x5f
        /*0076*/ 	.short	0x0101


	//----- nvinfo : EIATTR_VRC_CTA_INIT_COUNT
	.align		4
        /*0078*/ 	.byte	0x02, 0x4a
	.zero		1
	.zero		1


	//----- nvinfo : EIATTR_EXIT_INSTR_OFFSETS
	.align		4
        /*007c*/ 	.byte	0x04, 0x1c
        /*007e*/ 	.short	(.L_21 - .L_20)


	//   ....[0]....
.L_20:
        /*0080*/ 	.word	0x00001020


	//----- nvinfo : EIATTR_CBANK_PARAM_SIZE
	.align		4
.L_21:
        /*0084*/ 	.byte	0x03, 0x19
        /*0086*/ 	.short	0x0024


	//----- nvinfo : EIATTR_PARAM_CBANK
	.align		4
        /*0088*/ 	.byte	0x04, 0x0a
        /*008a*/ 	.short	(.L_23 - .L_22)
	.align		4
.L_22:
        /*008c*/ 	.word	index@(.nv.constant0._Z2mmIaiEvPT_S1_PT0_iii)
        /*0090*/ 	.short	0x0380
        /*0092*/ 	.short	0x0024


	//----- nvinfo : EIATTR_SW_WAR
	.align		4
.L_23:
        /*0094*/ 	.byte	0x04, 0x36
        /*0096*/ 	.short	(.L_25 - .L_24)
.L_24:
        /*0098*/ 	.word	0x00000008
.L_25:


//--------------------- .nv.callgraph             --------------------------
	.section	.nv.callgraph,"",@"SHT_CUDA_CALLGRAPH"
	.align	4
	.sectionentsize	8
	.align		4
        /*0000*/ 	.word	0x00000000
	.align		4
        /*0004*/ 	.word	0xffffffff
	.align		4
        /*0008*/ 	.word	0x00000000
	.align		4
        /*000c*/ 	.word	0xfffffffe
	.align		4
        /*0010*/ 	.word	0x00000000
	.align		4
        /*0014*/ 	.word	0xfffffffd
	.align		4
        /*0018*/ 	.word	0x00000000
	.align		4
        /*001c*/ 	.word	0xfffffffc


//--------------------- .text._Z2mmIaiEvPT_S1_PT0_iii --------------------------
	.section	.text._Z2mmIaiEvPT_S1_PT0_iii,"ax",@progbits
	.align	128
        .global         _Z2mmIaiEvPT_S1_PT0_iii
        .type           _Z2mmIaiEvPT_S1_PT0_iii,@function
        .size           _Z2mmIaiEvPT_S1_PT0_iii,(.L_x_5 - _Z2mmIaiEvPT_S1_PT0_iii)
        .other          _Z2mmIaiEvPT_S1_PT0_iii,@"STO_CUDA_ENTRY STV_DEFAULT"
_Z2mmIaiEvPT_S1_PT0_iii:
.text._Z2mmIaiEvPT_S1_PT0_iii:
[----:B------:R-:W-:Y:S08]  /*0000*/  LDC R1, c[0x0][0x37c] ;  /* 0x0000df00ff017b82 */ /* 0x000ff00000000800 */
[----:B------:R-:W0:Y:S01]  /*0010*/  LDC R0, c[0x0][0x39c] ;  /* 0x0000e700ff007b82 */ /* 0x000e220000000800 */
[----:B------:R-:W1:Y:S01]  /*0020*/  S2R R17, SR_CTAID.X ;  /* 0x0000000000117919 */ /* 0x000e620000002500 */
[----:B------:R-:W1:Y:S01]  /*0030*/  LDCU UR4, c[0x0][0x360] ;  /* 0x00006c00ff0477ac */ /* 0x000e620008000800 */
[----:B------:R-:W-:-:S02]  /*0040*/  CS2R R14, SRZ ;  /* 0x00000000000e7805 */ /* 0x000fc4000001ff00 */
[----:B------:R-:W-:Y:S01]  /*0050*/  CS2R R12, SRZ ;  /* 0x00000000000c7805 */ /* 0x000fe2000001ff00 */
[----:B------:R-:W1:Y:S01]  /*0060*/  S2R R2, SR_TID.X ;  /* 0x0000000000027919 */ /* 0x000e620000002100 */
[----:B------:R-:W2:Y:S01]  /*0070*/  LDCU UR5, c[0x0][0x364] ;  /* 0x00006c80ff0577ac */ /* 0x000ea20008000800 */
[----:B------:R-:W-:Y:S02]  /*0080*/  CS2R R10, SRZ ;  /* 0x00000000000a7805 */ /* 0x000fe4000001ff00 */
[----:B------:R-:W-:Y:S01]  /*0090*/  CS2R R8, SRZ ;  /* 0x0000000000087805 */ /* 0x000fe2000001ff00 */
[----:B------:R-:W2:Y:S01]  /*00a0*/  S2R R7, SR_CTAID.Y ;  /* 0x0000000000077919 */ /* 0x000ea20000002600 */
[----:B------:R-:W3:Y:S01]  /*00b0*/  LDCU.64 UR6, c[0x0][0x358] ;  /* 0x00006b00ff0677ac */ /* 0x000ee20008000a00 */
[----:B------:R-:W2:Y:S01]  /*00c0*/  S2R R4, SR_TID.Y ;  /* 0x0000000000047919 */ /* 0x000ea20000002200 */
[----:B0-----:R-:W-:Y:S01]  /*00d0*/  ISETP.GE.AND P0, PT, R0, 0x1, PT ;  /* 0x000000010000780c */ /* 0x001fe20003f06270 */
[----:B-1----:R-:W-:-:S05]  /*00e0*/  IMAD R17, R17, UR4, R2 ;  /* 0x0000000411117c24 */ /* 0x002fca000f8e0202 */
[----:B------:R-:W-:Y:S01]  /*00f0*/  SHF.R.U32.HI R17, RZ, 0x5, R17 ;  /* 0x00000005ff117819 */ /* 0x000fe20000011611 */
[----:B--2---:R-:W-:-:S06]  /*0100*/  IMAD R7, R7, UR5, R4 ;  /* 0x0000000507077c24 */ /* 0x004fcc000f8e0204 */
[----:B---3--:R-:W-:Y:S05]  /*0110*/  @!P0 BRA `(.L_x_0) ;  /* 0x0000000c00788947 */ /* 0x008fea0003800000 */
[C---:B------:R-:W-:Y:S01]  /*0120*/  ISETP.GE.U32.AND P0, PT, R0.reuse, 0x31, PT ;  /* 0x000000310000780c */ /* 0x040fe20003f06070 */
[----:B------:R-:W-:Y:S01]  /*0130*/  VIADD R3, R0, 0xffffffff ;  /* 0xffffffff00037836 */ /* 0x000fe20000000000 */
[----:B------:R-:W-:Y:S01]  /*0140*/  UMOV UR4, URZ ;  /* 0x000000ff00047c82 */ /* 0x000fe20008000000 */
[----:B------:R-:W-:Y:S02]  /*0150*/  IMAD R2, R17, R0, RZ ;  /* 0x0000000011027224 */ /* 0x000fe400078e02ff */
[----:B------:R-:W-:Y:S01]  /*0160*/  IMAD.SHL.U32 R22, R7, 0x10, RZ ;  /* 0x0000001007167824 */ /* 0x000fe200078e00ff */
[----:B------:R-:W-:Y:S01]  /*0170*/  LEA.HI R6, R3, 0x1, RZ, 0x1c ;  /* 0x0000000103067811 */ /* 0x000fe200078fe0ff */
[----:B------:R-:W-:Y:S02]  /*0180*/  IMAD.MOV.U32 R15, RZ, RZ, RZ ;  /* 0x000000ffff0f7224 */ /* 0x000fe400078e00ff */
[----:B------:R-:W-:-:S04]  /*0190*/  IMAD.SHL.U32 R2, R2, 0x10, RZ ;  /* 0x0000001002027824 */ /* 0x000fc800078e00ff */
[----:B------:R-:W-:Y:S05]  /*01a0*/  @!P0 BRA `(.L_x_1) ;  /* 0x0000000800708947 */ /* 0x000fea0003800000 */
[----:B------:R-:W0:Y:S01]  /*01b0*/  S2R R26, SR_LANEID ;  /* 0x00000000001a7919 */ /* 0x000e220000000000 */
[----:B------:R-:W1:Y:S01]  /*01c0*/  LDC R3, c[0x0][0x398] ;  /* 0x0000e600ff037b82 */ /* 0x000e620000000800 */
[----:B------:R-:W2:Y:S01]  /*01d0*/  LDCU.64 UR8, c[0x0][0x388] ;  /* 0x00007100ff0877ac */ /* 0x000ea20008000a00 */
[----:B------:R-:W-:Y:S01]  /*01e0*/  MOV R27, RZ ;  /* 0x000000ff001b7202 */ /* 0x000fe20000000f00 */
[----:B------:R-:W-:Y:S01]  /*01f0*/  IMAD.MOV.U32 R5, RZ, RZ, RZ ;  /* 0x000000ffff057224 */ /* 0x000fe200078e00ff */
[----:B------:R-:W-:Y:S02]  /*0200*/  CS2R R14, SRZ ;  /* 0x00000000000e7805 */ /* 0x000fe4000001ff00 */
[----:B------:R-:W-:Y:S02]  /*0210*/  CS2R R12, SRZ ;  /* 0x00000000000c7805 */ /* 0x000fe4000001ff00 */
[----:B------:R-:W-:Y:S02]  /*0220*/  CS2R R10, SRZ ;  /* 0x00000000000a7805 */ /* 0x000fe4000001ff00 */
[----:B------:R-:W-:Y:S01]  /*0230*/  CS2R R8, SRZ ;  /* 0x0000000000087805 */ /* 0x000fe2000001ff00 */
[----:B------:R-:W3:Y:S01]  /*0240*/  LDCU.64 UR10, c[0x0][0x380] ;  /* 0x00007000ff0a77ac */ /* 0x000ee20008000a00 */
[----:B-1----:R-:W-:-:S02]  /*0250*/  IMAD R20, R3, 0x20, R22 ;  /* 0x0000002003147824 */ /* 0x002fc400078e0216 */
[C-C-:B------:R-:W-:Y:S02]  /*0260*/  IMAD R18, R3.reuse, 0x30, R22.reuse ;  /* 0x0000003003127824 */ /* 0x140fe400078e0216 */
[----:B------:R-:W-:Y:S02]  /*0270*/  IMAD R16, R3, 0x10, R22 ;  /* 0x0000001003107824 */ /* 0x000fe400078e0216 */
[----:B0-----:R-:W-:Y:S01]  /*0280*/  IMAD.SHL.U32 R4, R26, 0x4, RZ ;  /* 0x000000041a047824 */ /* 0x001fe200078e00ff */
[----:B------:R-:W-:-:S04]  /*0290*/  SHF.R.U32.HI R26, RZ, 0x2, R26 ;  /* 0x00000002ff1a7819 */ /* 0x000fc8000001161a */
[----:B------:R-:W-:-:S05]  /*02a0*/  LOP3.LUT R4, R4, 0xc, RZ, 0xe2, !PT ;  /* 0x0000000c04047812 */ /* 0x000fca00078ee2ff */
[----:B------:R-:W-:-:S04]  /*02b0*/  IMAD.WIDE.U32 R32, R4, R3, R26 ;  /* 0x0000000304207225 */ /* 0x000fc800078e001a */
[----:B------:R-:W-:Y:S01]  /*02c0*/  IMAD.WIDE.U32 R26, R26, R0, R4 ;  /* 0x000000001a1a7225 */ /* 0x000fe200078e0004 */
[----:B------:R-:W-:Y:S02]  /*02d0*/  LOP3.LUT R4, R6, 0x1ffffffc, RZ, 0xc0, !PT ;  /* 0x1ffffffc06047812 */ /* 0x000fe400078ec0ff */
[----:B--2---:R-:W-:Y:S01]  /*02e0*/  IADD3 R6, P0, PT, R2, UR8, RZ ;  /* 0x0000000802067c10 */ /* 0x004fe2000ff1e0ff */
[----:B------:R-:W-:Y:S02]  /*02f0*/  IMAD.MOV.U32 R5, RZ, RZ, R2 ;  /* 0x000000ffff057224 */ /* 0x000fe400078e0002 */
[----:B------:R-:W-:Y:S01]  /*0300*/  IMAD.MOV R2, RZ, RZ, -R4 ;  /* 0x000000ffff027224 */ /* 0x000fe200078e0a04 */
[----:B------:R-:W-:-:S04]  /*0310*/  IADD3 R6, P1, PT, R6, 0x20, RZ ;  /* 0x0000002006067810 */ /* 0x000fc80007f3e0ff */
[----:B---3--:R-:W-:-:S09]  /*0320*/  IADD3.X R4, PT, PT, RZ, UR9, RZ, P1, P0 ;  /* 0x00000009ff047c10 */ /* 0x008fd20008fe04ff */
.L_x_2:
[----:B------:R-:W-:-:S04]  /*0330*/  IADD3 R29, P0, PT, R22, UR10, RZ ;  /* 0x0000000a161d7c10 */ /* 0x000fc8000ff1e0ff */
[----:B------:R-:W-:Y:S02]  /*0340*/  IADD3 R28, P1, PT, R32, R29, RZ ;  /* 0x0000001d201c7210 */ /* 0x000fe40007f3e0ff */
[----:B------:R-:W-:Y:S02]  /*0350*/  LEA.HI.X.SX32 R19, R22, UR11, 0x1, P0 ;  /* 0x0000000b16137c11 */ /* 0x000fe400080f0eff */
[----:B------:R-:W-:Y:S02]  /*0360*/  IADD3 R24, P0, PT, R28, R3, RZ ;  /* 0x000000031c187210 */ /* 0x000fe40007f1e0ff */
[----:B------:R-:W-:-:S05]  /*0370*/  IADD3.X R29, PT, PT, R33, R19, RZ, P1, !PT ;  /* 0x00000013211d7210 */ /* 0x000fca0000ffe4ff */
[--C-:B------:R-:W-:Y:S01]  /*0380*/  IMAD.X R25, RZ, RZ, R29.reuse, P0 ;  /* 0x000000ffff197224 */ /* 0x100fe200000e061d */
[----:B------:R-:W2:Y:S04]  /*0390*/  LDG.E.U8 R23, desc[UR6][R28.64+0x8] ;  /* 0x000008061c177981 */ /* 0x000ea8000c1e1100 */
[----:B------:R-:W3:Y:S04]  /*03a0*/  LDG.E.U8 R36, desc[UR6][R24.64] ;  /* 0x0000000618247981 */ /* 0x000ee8000c1e1100 */
[----:B------:R0:W3:Y:S04]  /*03b0*/  LDG.E.U8 R19, desc[UR6][R28.64] ;  /* 0x000000061c137981 */ /* 0x0000e8000c1e1100 */
[----:B------:R-:W2:Y:S01]  /*03c0*/  LDG.E.U8 R24, desc[UR6][R24.64+0x8] ;  /* 0x0000080618187981 */ /* 0x000ea2000c1e1100 */
[----:B------:R-:W-:-:S04]  /*03d0*/  IMAD.WIDE.U32 R30, R3, 0x2, R28 ;  /* 0x00000002031e7825 */ /* 0x000fc800078e001c */
[----:B0-----:R-:W-:Y:S01]  /*03e0*/  IMAD.WIDE.U32 R28, R3, 0x3, R28 ;  /* 0x00000003031c7825 */ /* 0x001fe200078e001c */
[----:B------:R-:W4:Y:S03]  /*03f0*/  LDG.E.U8 R34, desc[UR6][R30.64] ;  /* 0x000000061e227981 */ /* 0x000f26000c1e1100 */
[C---:B------:R-:W-:Y:S01]  /*0400*/  VIADD R21, R5.reuse, UR8 ;  /* 0x0000000805157c36 */ /* 0x040fe20008000000 */
[----:B------:R-:W4:Y:S01]  /*0410*/  LDG.E.U8 R37, desc[UR6][R28.64] ;  /* 0x000000061c257981 */ /* 0x000f22000c1e1100 */
[----:B------:R-:W-:-:S03]  /*0420*/  IADD3 RZ, P0, PT, R5, UR8, RZ ;  /* 0x0000000805ff7c10 */ /* 0x000fc6000ff1e0ff */
[----:B------:R0:W5:Y:S04]  /*0430*/  LDG.E.U8 R35, desc[UR6][R30.64+0x8] ;  /* 0x000008061e237981 */ /* 0x000168000c1e1100 */
[----:B------:R1:W5:Y:S01]  /*0440*/  LDG.E.U8 R28, desc[UR6][R28.64+0x8] ;  /* 0x000008061c1c7981 */ /* 0x000362000c1e1100 */
[----:B0-----:R-:W-:-:S04]  /*0450*/  IADD3 R30, P1, PT, R26, R21, RZ ;  /* 0x000000151a1e7210 */ /* 0x001fc80007f3e0ff */
[----:B------:R-:W-:Y:S01]  /*0460*/  IADD3.X R31, PT, PT, R27, UR9, RZ, P1, P0 ;  /* 0x000000091b1f7c10 */ /* 0x000fe20008fe04ff */
[----:B---3--:R-:W-:-:S04]  /*0470*/  IMAD R36, R36, 0x100, R19 ;  /* 0x0000010024247824 */ /* 0x008fc800078e0213 */
[----:B------:R0:W3:Y:S01]  /*0480*/  LDG.E R19, desc[UR6][R30.64] ;  /* 0x000000061e137981 */ /* 0x0000e2000c1e1900 */
[----:B--2---:R-:W-:Y:S02]  /*0490*/  IMAD R23, R24, 0x100, R23 ;  /* 0x0000010018177824 */ /* 0x004fe400078e0217 */
[----:B------:R-:W-:-:S05]  /*04a0*/  IMAD.WIDE.U32 R24, R0, 0x8, R30 ;  /* 0x0000000800187825 */ /* 0x000fca00078e001e */
[----:B------:R2:W3:Y:S01]  /*04b0*/  LDG.E R21, desc[UR6][R24.64] ;  /* 0x0000000618157981 */ /* 0x0004e2000c1e1900 */
[----:B-1----:R-:W-:Y:S02]  /*04c0*/  IADD3 R29, P0, PT, R16, UR10, RZ ;  /* 0x0000000a101d7c10 */ /* 0x002fe4000ff1e0ff */
[----:B----4-:R-:W-:Y:S01]  /*04d0*/  LEA R37, R37, R34, 0x8 ;  /* 0x0000002225257211 */ /* 0x010fe200078e40ff */
[----:B-----5:R-:W-:Y:S01]  /*04e0*/  IMAD R34, R28, 0x100, R35 ;  /* 0x000001001c227824 */ /* 0x020fe200078e0223 */
[----:B------:R-:W-:Y:S02]  /*04f0*/  IADD3 R28, P1, PT, R32, R29, RZ ;  /* 0x0000001d201c7210 */ /* 0x000fe40007f3e0ff */
[----:B------:R-:W-:Y:S02]  /*0500*/  LEA.HI.X.SX32 R29, R16, UR11, 0x1, P0 ;  /* 0x0000000b101d7c11 */ /* 0x000fe400080f0eff */
[----:B0-----:R-:W-:Y:S02]  /*0510*/  IADD3 R30, P0, PT, R28, R3, RZ ;  /* 0x000000031c1e7210 */ /* 0x001fe40007f1e0ff */
[----:B--2---:R-:W-:Y:S01]  /*0520*/  PRMT R24, R36, 0x5410, R37 ;  /* 0x0000541024187816 */ /* 0x004fe20000000025 */
[----:B------:R-:W-:Y:S01]  /*0530*/  IMAD.X R29, R33, 0x1, R29, P1 ;  /* 0x00000001211d7824 */ /* 0x000fe200008e061d */
[----:B------:R-:W-:-:S03]  /*0540*/  PRMT R25, R23, 0x5410, R34 ;  /* 0x0000541017197816 */ /* 0x000fc60000000022 */
[--C-:B------:R-:W-:Y:S02]  /*0550*/  IMAD.X R31, RZ, RZ, R29.reuse, P0 ;  /* 0x000000ffff1f7224 */ /* 0x100fe400000e061d */
[----:B------:R-:W-:-:S04]  /*0560*/  IMAD.WIDE.U32 R34, R3, 0x2, R28 ;  /* 0x0000000203227825 */ /* 0x000fc800078e001c */
[----:B------:R-:W-:-:S05]  /*0570*/  IMAD.WIDE.U32 R36, R3, 0x3, R28 ;  /* 0x0000000303247825 */ /* 0x000fca00078e001c */
[----:B------:R-:W2:Y:S04]  /*0580*/  LDG.E.U8 R23, desc[UR6][R36.64] ;  /* 0x0000000624177981 */ /* 0x000ea8000c1e1100 */
[----:B------:R-:W4:Y:S01]  /*0590*/  LDG.E.U8 R37, desc[UR6][R36.64+0x8] ;  /* 0x0000080624257981 */ /* 0x000f22000c1e1100 */
[C---:B---3--:R-:W-:Y:S03]  /*05a0*/  IMMA.16816.S8.S8 R8, R24.reuse.ROW, R19.COL, R8 ;  /* 0x0000001318087237 */ /* 0x048fe60000405408 */
[----:B------:R-:W3:Y:S05]  /*05b0*/  LDG.E.U8 R19, desc[UR6][R28.64] ;  /* 0x000000061c137981 */ /* 0x000eea000c1e1100 */
[----:B------:R-:W-:Y:S01]  /*05c0*/  IMMA.16816.S8.S8 R12, R24.ROW, R21.COL, R12 ;  /* 0x00000015180c7237 */ /* 0x000fe2000040540c */
[----:B------:R-:W3:Y:S04]  /*05d0*/  LDG.E.U8 R24, desc[UR6][R30.64] ;  /* 0x000000061e187981 */ /* 0x000ee8000c1e1100 */
[----:B------:R-:W2:Y:S04]  /*05e0*/  LDG.E.U8 R25, desc[UR6][R34.64] ;  /* 0x0000000622197981 */ /* 0x000ea8000c1e1100 */
[----:B------:R3:W5:Y:S04]  /*05f0*/  LDG.E.U8 R21, desc[UR6][R30.64+0x8] ;  /* 0x000008061e157981 */ /* 0x000768000c1e1100 */
[----:B------:R-:W4:Y:S04]  /*0600*/  LDG.E.U8 R34, desc[UR6][R34.64+0x8] ;  /* 0x0000080622227981 */ /* 0x000f28000c1e1100 */
[----:B------:R0:W5:Y:S01]  /*0610*/  LDG.E.U8 R30, desc[UR6][R28.64+0x8] ;  /* 0x000008061c1e7981 */ /* 0x000162000c1e1100 */
[----:B---3--:R-:W-:Y:S01]  /*0620*/  IMAD R31, R24, 0x100, R19 ;  /* 0x00000100181f7824 */ /* 0x008fe200078e0213 */
[----:B------:R-:W-:-:S04]  /*0630*/  IADD3 R19, P0, PT, R20, UR10, RZ ;  /* 0x0000000a14137c10 */ /* 0x000fc8000ff1e0ff */
[----:B0-----:R-:W-:Y:S02]  /*0640*/  IADD3 R28, P1, PT, R32, R19, RZ ;  /* 0x00000013201c7210 */ /* 0x001fe40007f3e0ff */
[----:B------:R-:W-:Y:S02]  /*0650*/  LEA.HI.X.SX32 R19, R20, UR11, 0x1, P0 ;  /* 0x0000000b14137c11 */ /* 0x000fe400080f0eff */
[----:B------:R-:W-:-:S03]  /*0660*/  IADD3 R24, P0, PT, R28, R3, RZ ;  /* 0x000000031c187210 */ /* 0x000fc60007f1e0ff */
[----:B------:R-:W-:Y:S02]  /*0670*/  IMAD.X R29, R33, 0x1, R19, P1 ;  /* 0x00000001211d7824 */ /* 0x000fe400008e0613 */
[----:B--2---:R-:W-:Y:S02]  /*0680*/  IMAD R23, R23, 0x100, R25 ;  /* 0x0000010017177824 */ /* 0x004fe400078e0219 */
[----:B------:R-:W-:Y:S01]  /*0690*/  IMAD.X R25, RZ, RZ, R29, P0 ;  /* 0x000000ffff197224 */ /* 0x000fe200000e061d */
[----:B-----5:R-:W-:Y:S02]  /*06a0*/  LEA R30, R21, R30, 0x8 ;  /* 0x0000001e151e7211 */ /* 0x020fe400078e40ff */
[----:B------:R-:W2:Y:S04]  /*06b0*/  LDG.E.U8 R21, desc[UR6][R28.64] ;  /* 0x000000061c157981 */ /* 0x000ea8000c1e1100 */
[----:B------:R-:W2:Y:S01]  /*06c0*/  LDG.E.U8 R36, desc[UR6][R24.64] ;  /* 0x0000000618247981 */ /* 0x000ea2000c1e1100 */
[----:B----4-:R-:W-:-:S03]  /*06d0*/  IMAD R37, R37, 0x100, R34 ;  /* 0x0000010025257824 */ /* 0x010fc600078e0222 */
[----:B------:R0:W3:Y:S04]  /*06e0*/  LDG.E.U8 R19, desc[UR6][R24.64+0x8] ;  /* 0x0000080618137981 */ /* 0x0000e8000c1e1100 */
[----:B------:R-:W3:Y:S01]  /*06f0*/  LDG.E.U8 R34, desc[UR6][R28.64+0x8] ;  /* 0x000008061c227981 */ /* 0x000ee2000c1e1100 */
[----:B0-----:R-:W-:Y:S02]  /*0700*/  PRMT R24, R31, 0x5410, R23 ;  /* 0x000054101f187816 */ /* 0x001fe40000000017 */
[----:B------:R-:W-:Y:S01]  /*0710*/  PRMT R25, R30, 0x5410, R37 ;  /* 0x000054101e197816 */ /* 0x000fe20000000025 */
[----:B------:R-:W-:-:S05]  /*0720*/  IMAD.WIDE.U32 R30, R3, 0x2, R28 ;  /* 0x00000002031e7825 */ /* 0x000fca00078e001c */
[----:B------:R-:W4:Y:S04]  /*0730*/  LDG.E.U8 R23, desc[UR6][R30.64] ;  /* 0x000000061e177981 */ /* 0x000f28000c1e1100 */
[----:B------:R4:W5:Y:S01]  /*0740*/  LDG.E.U8 R31, desc[UR6][R30.64+0x8] ;  /* 0x000008061e1f7981 */ /* 0x000962000c1e1100 */
[----:B--2---:R-:W-:Y:S01]  /*0750*/  LEA R21, R36, R21, 0x8 ;  /* 0x0000001524157211 */ /* 0x004fe200078e40ff */
[----:B------:R-:W-:-:S05]  /*0760*/  IMAD.WIDE.U32 R36, R3, 0x3, R28 ;  /* 0x0000000303247825 */ /* 0x000fca00078e001c */
[----:B------:R-:W4:Y:S01]  /*0770*/  LDG.E.U8 R35, desc[UR6][R36.64] ;  /* 0x0000000624237981 */ /* 0x000f22000c1e1100 */
[----:B---3--:R-:W-:Y:S01]  /*0780*/  IMAD R19, R19, 0x100, R34 ;  /* 0x0000010013137824 */ /* 0x008fe200078e0222 */
[----:B------:R-:W-:Y:S02]  /*0790*/  IADD3 R34, P0, PT, R26, R6, RZ ;  /* 0x000000061a227210 */ /* 0x000fe40007f1e0ff */
[----:B------:R0:W5:Y:S01]  /*07a0*/  LDG.E.U8 R36, desc[UR6][R36.64+0x8] ;  /* 0x0000080624247981 */ /* 0x000162000c1e1100 */
[----:B----4-:R-:W-:Y:S02]  /*07b0*/  IMAD R30, R35, 0x100, R23 ;  /* 0x00000100231e7824 */ /* 0x010fe400078e0217 */
[----:B------:R-:W-:Y:S01]  /*07c0*/  IMAD.X R35, R27, 0x1, R4, P0 ;  /* 0x000000011b237824 */ /* 0x000fe200000e0604 */
[----:B------:R-:W-:-:S04]  /*07d0*/  IADD3 R28, P0, PT, R34, -0x10, RZ ;  /* 0xfffffff0221c7810 */ /* 0x000fc80007f1e0ff */
[----:B------:R-:W-:Y:S01]  /*07e0*/  IADD3.X R29, PT, PT, R35, -0x1, RZ, P0, !PT ;  /* 0xffffffff231d7810 */ /* 0x000fe200007fe4ff */
[----:B------:R-:W2:Y:S02]  /*07f0*/  LDG.E R23, desc[UR6][R34.64+-0x10] ;  /* 0xfffff00622177981 */ /* 0x000ea4000c1e1900 */
[----:B------:R-:W-:-:S06]  /*0800*/  IMAD.WIDE.U32 R28, R0, 0x8, R28 ;  /* 0x00000008001c7825 */ /* 0x000fcc00078e001c */
[----:B------:R5:W3:Y:S01]  /*0810*/  LDG.E R29, desc[UR6][R28.64] ;  /* 0x000000061c1d7981 */ /* 0x000ae2000c1e1900 */
[----:B0-----:R-:W-:Y:S01]  /*0820*/  IADD3 R37, P0, PT, R18, UR10, RZ ;  /* 0x0000000a12257c10 */ /* 0x001fe2000ff1e0ff */
[----:B-----5:R-:W-:-:S03]  /*0830*/  IMAD R28, R36, 0x100, R31 ;  /* 0x00000100241c7824 */ /* 0x020fc600078e021f */
[----:B------:R-:W-:Y:S01]  /*0840*/  IADD3 R36, P1, PT, R32, R37, RZ ;  /* 0x0000002520247210 */ /* 0x000fe20007f3e0ff */
[C---:B--2---:R-:W-:Y:S01]  /*0850*/  IMMA.16816.S8.S8 R8, R24.reuse.ROW, R23.COL, R8 ;  /* 0x0000001718087237 */ /* 0x044fe20000405408 */
[----:B------:R-:W2:Y:S07]  /*0860*/  LDG.E R23, desc[UR6][R34.64] ;  /* 0x0000000622177981 */ /* 0x000eae000c1e1900 */
[----:B---3--:R-:W-:Y:S01]  /*0870*/  IMMA.16816.S8.S8 R12, R24.ROW, R29.COL, R12 ;  /* 0x0000001d180c7237 */ /* 0x008fe2000040540c */
[----:B------:R-:W-:Y:S01]  /*0880*/  PRMT R25, R19, 0x5410, R28 ;  /* 0x0000541013197816 */ /* 0x000fe2000000001c */
[----:B------:R-:W-:Y:S01]  /*0890*/  IMAD.WIDE.U32 R28, R0, 0x8, R34 ;  /* 0x00000008001c7825 */ /* 0x000fe200078e0022 */
[----:B------:R-:W-:-:S02]  /*08a0*/  LEA.HI.X.SX32 R19, R18, UR11, 0x1, P0 ;  /* 0x0000000b12137c11 */ /* 0x000fc400080f0eff */
[----:B------:R-:W-:Y:S02]  /*08b0*/  PRMT R24, R21, 0x5410, R30 ;  /* 0x0000541015187816 */ /* 0x000fe4000000001e */
[----:B------:R-:W-:Y:S01]  /*08c0*/  IADD3.X R37, PT, PT, R33, R19, RZ, P1, !PT ;  /* 0x0000001321257210 */ /* 0x000fe20000ffe4ff */
[----:B------:R-:W3:Y:S01]  /*08d0*/  LDG.E R21, desc[UR6][R28.64] ;  /* 0x000000061c157981 */ /* 0x000ee2000c1e1900 */
[----:B------:R-:W-:-:S03]  /*08e0*/  IADD3 R30, P0, PT, R36, R3, RZ ;  /* 0x00000003241e7210 */ /* 0x000fc60007f1e0ff */
[----:B------:R-:W4:Y:S02]  /*08f0*/  LDG.E.U8 R19, desc[UR6][R36.64] ;  /* 0x0000000624137981 */ /* 0x000f24000c1e1100 */
[----:B------:R-:W-:-:S05]  /*0900*/  IMAD.X R31, RZ, RZ, R37, P0 ;  /* 0x000000ffff1f7224 */ /* 0x000fca00000e0625 */
[----:B------:R-:W4:Y:S04]  /*0910*/  LDG.E.U8 R28, desc[UR6][R30.64] ;  /* 0x000000061e1c7981 */ /* 0x000f28000c1e1100 */
[----:B------:R-:W5:Y:S01]  /*0920*/  LDG.E.U8 R30, desc[UR6][R30.64+0x8] ;  /* 0x000008061e1e7981 */ /* 0x000f62000c1e1100 */
[C---:B--2---:R-:W-:Y:S03]  /*0930*/  IMMA.16816.S8.S8 R8, R24.reuse.ROW, R23.COL, R8 ;  /* 0x0000001718087237 */ /* 0x044fe60000405408 */
[----:B------:R-:W5:Y:S05]  /*0940*/  LDG.E.U8 R23, desc[UR6][R36.64+0x8] ;  /* 0x0000080624177981 */ /* 0x000f6a000c1e1100 */
[----:B---3--:R-:W-:Y:S01]  /*0950*/  IMMA.16816.S8.S8 R12, R24.ROW, R21.COL, R12 ;  /* 0x00000015180c7237 */ /* 0x008fe2000040540c */
[C-C-:B------:R-:W-:Y:S01]  /*0960*/  IMAD.WIDE.U32 R24, R3.reuse, 0x2, R36.reuse ;  /* 0x0000000203187825 */ /* 0x140fe200078e0024 */
[----:B------:R0:W2:Y:S04]  /*0970*/  LDG.E R21, desc[UR6][R34.64+0x10] ;  /* 0x0000100622157981 */ /* 0x0000a8000c1e1900 */
[----:B------:R-:W3:Y:S01]  /*0980*/  LDG.E.U8 R31, desc[UR6][R24.64] ;  /* 0x00000006181f7981 */ /* 0x000ee2000c1e1100 */
[----:B0-----:R-:W-:-:S03]  /*0990*/  IMAD.WIDE.U32 R34, R3, 0x3, R36 ;  /* 0x0000000303227825 */ /* 0x001fc600078e0024 */
[----:B------:R4:W2:Y:S04]  /*09a0*/  LDG.E.U8 R24, desc[UR6][R24.64+0x8] ;  /* 0x0000080618187981 */ /* 0x0008a8000c1e1100 */
[----:B------:R-:W3:Y:S04]  /*09b0*/  LDG.E.U8 R36, desc[UR6][R34.64] ;  /* 0x0000000622247981 */ /* 0x000ee8000c1e1100 */
[----:B------:R-:W2:Y:S01]  /*09c0*/  LDG.E.U8 R37, desc[UR6][R34.64+0x8] ;  /* 0x0000080622257981 */ /* 0x000ea2000c1e1100 */
[----:B----4-:R-:W-:Y:S01]  /*09d0*/  IMAD R25, R28, 0x100, R19 ;  /* 0x000001001c197824 */ /* 0x010fe200078e0213 */
[----:B------:R-:W-:-:S04]  /*09e0*/  IADD3 R28, P1, PT, R26, R6, RZ ;  /* 0x000000061a1c7210 */ /* 0x000fc80007f3e0ff */
[----:B------:R-:W-:Y:S01]  /*09f0*/  IADD3 R28, P0, PT, R28, 0x10, RZ ;  /* 0x000000101c1c7810 */ /* 0x000fe20007f1e0ff */
[----:B------:R-:W-:-:S04]  /*0a00*/  IMAD.X R19, R27, 0x1, R4, P1 ;  /* 0x000000011b137824 */ /* 0x000fc800008e0604 */
[----:B------:R-:W-:Y:S02]  /*0a10*/  IMAD.X R29, RZ, RZ, R19, P0 ;  /* 0x000000ffff1d7224 */ /* 0x000fe400000e0613 */
[----:B------:R-:W-:-:S05]  /*0a20*/  IMAD.WIDE.U32 R28, R0, 0x8, R28 ;  /* 0x00000008001c7825 */ /* 0x000fca00078e001c */
[----:B------:R-:W4:Y:S01]  /*0a30*/  LDG.E R19, desc[UR6][R28.64] ;  /* 0x000000061c137981 */ /* 0x000f22000c1e1900 */
[----:B------:R-:W-:-:S05]  /*0a40*/  VIADD R2, R2, 0x4 ;  /* 0x0000000402027836 */ /* 0x000fca0000000000 */
[----:B------:R-:W-:Y:S02]  /*0a50*/  ISETP.NE.AND P0, PT, R2, RZ, PT ;  /* 0x000000ff0200720c */ /* 0x000fe40003f05270 */
[----:B------:R-:W-:Y:S01]  /*0a60*/  IADD3 R6, P1, PT, R6, 0x40, RZ ;  /* 0x0000004006067810 */ /* 0x000fe20007f3e0ff */
[----:B------:R-:W-:Y:S01]  /*0a70*/  UIADD3 UR4, UPT, UPT, UR4, 0x40, URZ ;  /* 0x0000004004047890 */ /* 0x000fe2000fffe0ff */
[----:B------:R-:W-:Y:S01]  /*0a80*/  VIADD R5, R5, 0x40 ;  /* 0x0000004005057836 */ /* 0x000fe20000000000 */
[C---:B------:R-:W-:Y:S01]  /*0a90*/  LEA R20, R3.reuse, R20, 0x6 ;  /* 0x0000001403147211 */ /* 0x040fe200078e30ff */
[C---:B------:R-:W-:Y:S02]  /*0aa0*/  IMAD R18, R3.reuse, 0x40, R18 ;  /* 0x0000004003127824 */ /* 0x040fe400078e0212 */
[C---:B------:R-:W-:Y:S02]  /*0ab0*/  IMAD R16, R3.reuse, 0x40, R16 ;  /* 0x0000004003107824 */ /* 0x040fe400078e0210 */
[----:B------:R-:W-:-:S02]  /*0ac0*/  IMAD R22, R3, 0x40, R22 ;  /* 0x0000004003167824 */ /* 0x000fc400078e0216 */
[----:B------:R-:W-:Y:S01]  /*0ad0*/  IMAD.X R4, RZ, RZ, R4, P1 ;  /* 0x000000ffff047224 */ /* 0x000fe200008e0604 */
[----:B-----5:R-:W-:Y:S01]  /*0ae0*/  LEA R23, R30, R23, 0x8 ;  /* 0x000000171e177211 */ /* 0x020fe200078e40ff */
[----:B---3--:R-:W-:Y:S02]  /*0af0*/  IMAD R36, R36, 0x100, R31 ;  /* 0x0000010024247824 */ /* 0x008fe400078e021f */
[----:B--2---:R-:W-:-:S03]  /*0b00*/  IMAD R30, R37, 0x100, R24 ;  /* 0x00000100251e7824 */ /* 0x004fc600078e0218 */
[----:B------:R-:W-:Y:S02]  /*0b10*/  PRMT R24, R25, 0x5410, R36 ;  /* 0x0000541019187816 */ /* 0x000fe40000000024 */
[----:B------:R-:W-:-:S07]  /*0b20*/  PRMT R25, R23, 0x5410, R30 ;  /* 0x0000541017197816 */ /* 0x000fce000000001e */
[C---:B------:R-:W-:Y:S08]  /*0b30*/  IMMA.16816.S8.S8 R8, R24.reuse.ROW, R21.COL, R8 ;  /* 0x0000001518087237 */ /* 0x040ff00000405408 */
[----:B----4-:R-:W-:Y:S01]  /*0b40*/  IMMA.16816.S8.S8 R12, R24.ROW, R19.COL, R12 ;  /* 0x00000013180c7237 */ /* 0x010fe2000040540c */
[----:B------:R-:W-:-:S04]  /*0b50*/  NOP ;  /* 0x0000000000007918 */ /* 0x000fc80000000000 */
[----:B------:R-:W-:-:S15]  /*0b60*/  @P0 BRA `(.L_x_2) ;  /* 0xfffffff400f00947 */ /* 0x000fde000383ffff */
.L_x_1:
[----:B------:R-:W-:-:S04]  /*0b70*/  IADD3 R2, PT, PT, R0, -0x1, RZ ;  /* 0xffffffff00027810 */ /* 0x000fc80007ffe0ff */
[----:B------:R-:W-:-:S04]  /*0b80*/  LEA.HI R2, R2, 0x1, RZ, 0x1c ;  /* 0x0000000102027811 */ /* 0x000fc800078fe0ff */
[----:B------:R-:W-:-:S04]  /*0b90*/  LOP3.LUT R30, R2, 0x3, RZ, 0xc0, !PT ;  /* 0x00000003021e7812 */ /* 0x000fc800078ec0ff */
[----:B------:R-:W-:-:S13]  /*0ba0*/  ISETP.NE.AND P0, PT, R30, RZ, PT ;  /* 0x000000ff1e00720c */ /* 0x000fda0003f05270 */
[----:B------:R-:W-:Y:S05]  /*0bb0*/  @!P0 BRA `(.L_x_0) ;  /* 0x0000000000d08947 */ /* 0x000fea0003800000 */
[----:B------:R-:W0:Y:S01]  /*0bc0*/  S2R R2, SR_LANEID ;  /* 0x0000000000027919 */ /* 0x000e220000000000 */
[----:B------:R-:W1:Y:S01]  /*0bd0*/  LDC R31, c[0x0][0x398] ;  /* 0x0000e600ff1f7b82 */ /* 0x000e620000000800 */
[----:B------:R-:W-:Y:S01]  /*0be0*/  IMAD R3, R17, R0, RZ ;  /* 0x0000000011037224 */ /* 0x000fe200078e02ff */
[----:B------:R-:W2:Y:S01]  /*0bf0*/  LDCU.128 UR8, c[0x0][0x380] ;  /* 0x00007000ff0877ac */ /* 0x000ea20008000c00 */
[----:B------:R-:W-:Y:S02]  /*0c00*/  IMAD.MOV.U32 R19, RZ, RZ, RZ ;  /* 0x000000ffff137224 */ /* 0x000fe400078e00ff */
[----:B------:R-:W-:Y:S01]  /*0c10*/  IMAD.SHL.U32 R6, R3, 0x10, RZ ;  /* 0x0000001003067824 */ /* 0x000fe200078e00ff */
[----:B------:R-:W-:Y:S01]  /*0c20*/  MOV R3, RZ ;  /* 0x000000ff00037202 */ /* 0x000fe20000000f00 */
[----:B------:R-:W-:Y:S02]  /*0c30*/  IMAD.SHL.U32 R16, R7, 0x10, RZ ;  /* 0x0000001007107824 */ /* 0x000fe400078e00ff */
[----:B------:R-:W-:-:S02]  /*0c40*/  IMAD.MOV R30, RZ, RZ, -R30 ;  /* 0x000000ffff1e7224 */ /* 0x000fc400078e0a1e */
[----:B------:R-:W-:Y:S02]  /*0c50*/  VIADD R6, R6, UR4 ;  /* 0x0000000406067c36 */ /* 0x000fe40008000000 */
[----:B-1----:R-:W-:Y:S02]  /*0c60*/  IMAD R16, R31, UR4, R16 ;  /* 0x000000041f107c24 */ /* 0x002fe4000f8e0210 */
[----:B0-----:R-:W-:Y:S01]  /*0c70*/  IMAD.SHL.U32 R18, R2, 0x4, RZ ;  /* 0x0000000402127824 */ /* 0x001fe200078e00ff */
[----:B------:R-:W-:-:S04]  /*0c80*/  SHF.R.U32.HI R2, RZ, 0x2, R2 ;  /* 0x00000002ff027819 */ /* 0x000fc80000011602 */
[----:B------:R-:W-:-:S05]  /*0c90*/  LOP3.LUT R18, R18, 0xc, RZ, 0xe2, !PT ;  /* 0x0000000c12127812 */ /* 0x000fca00078ee2ff */
[----:B------:R-:W-:-:S04]  /*0ca0*/  IMAD.WIDE.U32 R4, R2, R0, R18 ;  /* 0x0000000002047225 */ /* 0x000fc800078e0012 */
[----:B--2---:R-:W-:-:S07]  /*0cb0*/  IMAD.WIDE.U32 R2, R18, R31, R2 ;  /* 0x0000001f12027225 */ /* 0x004fce00078e0002 */
.L_x_3:
[----:B------:R-:W-:-:S04]  /*0cc0*/  IADD3 R25, P0, PT, R16, UR8, RZ ;  /* 0x0000000810197c10 */ /* 0x000fc8000ff1e0ff */
[----:B------:R-:W-:Y:S02]  /*0cd0*/  IADD3 R24, P1, PT, R2, R25, RZ ;  /* 0x0000001902187210 */ /* 0x000fe40007f3e0ff */
[----:B------:R-:W-:-:S05]  /*0ce0*/  LEA.HI.X.SX32 R19, R16, UR9, 0x1, P0 ;  /* 0x0000000910137c11 */ /* 0x000fca00080f0eff */
[----:B------:R-:W-:Y:S01]  /*0cf0*/  IMAD.X R25, R3, 0x1, R19, P1 ;  /* 0x0000000103197824 */ /* 0x000fe200008e0613 */
[----:B------:R-:W-:Y:S02]  /*0d00*/  IADD3 R20, P1, PT, R24, R31, RZ ;  /* 0x0000001f18147210 */ /* 0x000fe40007f3e0ff */
[----:B------:R-:W-:Y:S01]  /*0d10*/  IADD3 R19, P0, PT, R6, UR10, RZ ;  /* 0x0000000a06137c10 */ /* 0x000fe2000ff1e0ff */
[C-C-:B------:R-:W-:Y:S01]  /*0d20*/  IMAD.WIDE.U32 R26, R31.reuse, 0x3, R24.reuse ;  /* 0x000000031f1a7825 */ /* 0x140fe200078e0018 */
[----:B------:R-:W2:Y:S03]  /*0d30*/  LDG.E.U8 R33, desc[UR6][R24.64+0x8] ;  /* 0x0000080618217981 */ /* 0x000ea6000c1e1100 */
[--C-:B------:R-:W-:Y:S01]  /*0d40*/  IMAD.X R21, RZ, RZ, R25.reuse, P1 ;  /* 0x000000ffff157224 */ /* 0x100fe200008e0619 */
[----:B------:R-:W-:Y:S01]  /*0d50*/  IADD3 R18, P1, PT, R4, R19, RZ ;  /* 0x0000001304127210 */ /* 0x000fe20007f3e0ff */
[----:B------:R-:W-:Y:S01]  /*0d60*/  IMAD.WIDE.U32 R22, R31, 0x2, R24 ;  /* 0x000000021f167825 */ /* 0x000fe200078e0018 */
[----:B------:R-:W3:Y:S04]  /*0d70*/  LDG.E.U8 R32, desc[UR6][R24.64] ;  /* 0x0000000618207981 */ /* 0x000ee8000c1e1100 */
[----:B------:R-:W3:Y:S01]  /*0d80*/  LDG.E.U8 R35, desc[UR6][R20.64] ;  /* 0x0000000614237981 */ /* 0x000ee2000c1e1100 */
[----:B------:R-:W-:-:S03]  /*0d90*/  IADD3.X R19, PT, PT, R5, UR11, RZ, P1, P0 ;  /* 0x0000000b05137c10 */ /* 0x000fc60008fe04ff */
[----:B------:R-:W2:Y:S04]  /*0da0*/  LDG.E.U8 R37, desc[UR6][R20.64+0x8] ;  /* 0x0000080614257981 */ /* 0x000ea8000c1e1100 */
[----:B------:R-:W4:Y:S04]  /*0db0*/  LDG.E.U8 R34, desc[UR6][R22.64] ;  /* 0x0000000616227981 */ /* 0x000f28000c1e1100 */
[----:B------:R-:W5:Y:S04]  /*0dc0*/  LDG.E.U8 R36, desc[UR6][R22.64+0x8] ;  /* 0x0000080616247981 */ /* 0x000f68000c1e1100 */
[----:B------:R-:W4:Y:S01]  /*0dd0*/  LDG.E.U8 R21, desc[UR6][R26.64] ;  /* 0x000000061a157981 */ /* 0x000f22000c1e1100 */
[----:B------:R-:W-:-:S03]  /*0de0*/  IMAD.WIDE.U32 R28, R0, 0x8, R18 ;  /* 0x00000008001c7825 */ /* 0x000fc600078e0012 */
[----:B------:R-:W5:Y:S04]  /*0df0*/  LDG.E R18, desc[UR6][R18.64] ;  /* 0x0000000612127981 */ /* 0x000f68000c1e1900 */
[----:B------:R-:W5:Y:S04]  /*0e00*/  LDG.E R28, desc[UR6][R28.64] ;  /* 0x000000061c1c7981 */ /* 0x000f68000c1e1900 */
[----:B------:R-:W5:Y:S01]  /*0e10*/  LDG.E.U8 R27, desc[UR6][R26.64+0x8] ;  /* 0x000008061a1b7981 */ /* 0x000f62000c1e1100 */
[----:B------:R-:W-:-:S05]  /*0e20*/  VIADD R30, R30, 0x1 ;  /* 0x000000011e1e7836 */ /* 0x000fca0000000000 */
[----:B------:R-:W-:Y:S01]  /*0e30*/  ISETP.NE.AND P0, PT, R30, RZ, PT ;  /* 0x000000ff1e00720c */ /* 0x000fe20003f05270 */
[----:B------:R-:W-:Y:S01]  /*0e40*/  IMAD R16, R31, 0x10, R16 ;  /* 0x000000101f107824 */ /* 0x000fe200078e0210 */
[----:B------:R-:W-:Y:S02]  /*0e50*/  IADD3 R6, PT, PT, R6, 0x10, RZ ;  /* 0x0000001006067810 */ /* 0x000fe40007ffe0ff */
[----:B---3--:R-:W-:Y:S01]  /*0e60*/  LEA R32, R35, R32, 0x8 ;  /* 0x0000002023207211 */ /* 0x008fe200078e40ff */
[----:B--2---:R-:W-:Y:S02]  /*0e70*/  IMAD R33, R37, 0x100, R33 ;  /* 0x0000010025217824 */ /* 0x004fe400078e0221 */
[----:B----4-:R-:W-:-:S05]  /*0e80*/  IMAD R21, R21, 0x100, R34 ;  /* 0x0000010015157824 */ /* 0x010fca00078e0222 */
[----:B------:R-:W-:Y:S01]  /*0e90*/  PRMT R32, R32, 0x5410, R21 ;  /* 0x0000541020207816 */ /* 0x000fe20000000015 */
[----:B-----5:R-:W-:-:S05]  /*0ea0*/  IMAD R36, R27, 0x100, R36 ;  /* 0x000001001b247824 */ /* 0x020fca00078e0224 */
[----:B------:R-:W-:-:S07]  /*0eb0*/  PRMT R33, R33, 0x5410, R36 ;  /* 0x0000541021217816 */ /* 0x000fce0000000024 */
[C---:B------:R-:W-:Y:S08]  /*0ec0*/  IMMA.16816.S8.S8 R8, R32.reuse.ROW, R18.COL, R8 ;  /* 0x0000001220087237 */ /* 0x040ff00000405408 */
[----:B------:R-:W-:Y:S01]  /*0ed0*/  IMMA.16816.S8.S8 R12, R32.ROW, R28.COL, R12 ;  /* 0x0000001c200c7237 */ /* 0x000fe2000040540c */
[----:B------:R-:W-:-:S04]  /*0ee0*/  NOP ;  /* 0x0000000000007918 */ /* 0x000fc80000000000 */
[----:B------:R-:W-:-:S15]  /*0ef0*/  @P0 BRA `(.L_x_3) ;  /* 0xfffffffc00700947 */ /* 0x000fde000383ffff */
.L_x_0:
[----:B------:R-:W0:Y:S01]  /*0f00*/  S2R R2, SR_LANEID ;  /* 0x0000000000027919 */ /* 0x000e220000000000 */
[----:B------:R-:W1:Y:S01]  /*0f10*/  LDC R0, c[0x0][0x3a0] ;  /* 0x0000e800ff007b82 */ /* 0x000e620000000800 */
[----:B------:R-:W-:-:S07]  /*0f20*/  IMAD.MOV.U32 R3, RZ, RZ, RZ ;  /* 0x000000ffff037224 */ /* 0x000fce00078e00ff */
[----:B------:R-:W2:Y:S01]  /*0f30*/  LDC.64 R18, c[0x0][0x390] ;  /* 0x0000e400ff127b82 */ /* 0x000ea20000000a00 */
[----:B-1----:R-:W-:Y:S01]  /*0f40*/  IMAD R7, R7, R0, R17 ;  /* 0x0000000007077224 */ /* 0x002fe200078e0211 */
[----:B------:R-:W-:-:S03]  /*0f50*/  SHF.R.U32.HI R17, RZ, 0x1, R0 ;  /* 0x00000001ff117819 */ /* 0x000fc60000011600 */
[----:B------:R-:W-:Y:S01]  /*0f60*/  IMAD.SHL.U32 R7, R7, 0x10, RZ ;  /* 0x0000001007077824 */ /* 0x000fe200078e00ff */
[----:B0-----:R-:W-:Y:S02]  /*0f70*/  SHF.R.U32.HI R4, RZ, 0x2, R2 ;  /* 0x00000002ff047819 */ /* 0x001fe40000011602 */
[----:B------:R-:W-:-:S05]  /*0f80*/  LOP3.LUT R2, R2, 0x3, RZ, 0xc0, !PT ;  /* 0x0000000302027812 */ /* 0x000fca00078ec0ff */
[----:B------:R-:W-:-:S04]  /*0f90*/  IMAD.WIDE.U32 R4, R4, R17, R2 ;  /* 0x0000001104047225 */ /* 0x000fc800078e0002 */
[----:B--2---:R-:W-:-:S03]  /*0fa0*/  IMAD.WIDE R2, R7, 0x4, R18 ;  /* 0x0000000407027825 */ /* 0x004fc600078e0212 */
[----:B------:R-:W-:-:S04]  /*0fb0*/  LEA R2, P0, R4, R2, 0x3 ;  /* 0x0000000204027211 */ /* 0x000fc800078018ff */
[----:B------:R-:W-:-:S03]  /*0fc0*/  LEA.HI.X R3, R4, R3, R5, 0x3, P0 ;  /* 0x0000000304037211 */ /* 0x000fc600000f1c05 */
[----:B------:R-:W-:Y:S02]  /*0fd0*/  IMAD.WIDE.U32 R4, R17, 0x40, R2 ;  /* 0x0000004011047825 */ /* 0x000fe400078e0002 */
[----:B------:R-:W-:Y:S04]  /*0fe0*/  STG.E.64 desc[UR6][R2.64], R8 ;  /* 0x0000000802007986 */ /* 0x000fe8000c101b06 */
[----:B------:R-:W-:Y:S04]  /*0ff0*/  STG.E.64 desc[UR6][R4.64], R10 ;  /* 0x0000000a04007986 */ /* 0x000fe8000c101b06 */
[----:B------:R-:W-:Y:S04]  /*1000*/  STG.E.64 desc[UR6][R2.64+0x20], R12 ;  /* 0x0000200c02007986 */ /* 0x000fe8000c101b06 */
[----:B------:R-:W-:Y:S01]  /*1010*/  STG.E.64 desc[UR6][R4.64+0x20], R14 ;  /* 0x0000200e04007986 */ /* 0x000fe2000c101b06 */
[----:B------:R-:W-:Y:S05]  /*1020*/  EXIT ;  /* 0x000000000000794d */ /* 0x000fea0003800000 */
.L_x_4:
[----:B------:R-:W-:-:S00]  /*1030*/  BRA `(.L_x_4) ;  /* 0xfffffffc00fc7947 */ /* 0x000fc0000383ffff */
[----:B------:R-:W-:-:S00]  /*1040*/  NOP ;  /* 0x0000000000007918 */ /* 0x000fc00000000000 */
        /* <DEDUP_REMOVED lines=11> */
.L_x_5:


//--------------------- .nv.shared.reserved.0     --------------------------
	.section	.nv.shared.reserved.0,"aw",@nobits
	.weak		__nv_reservedSMEM_offset_0_alias
	.size		__nv_reservedSMEM_offset_0_alias, 0, 64
	.other		__nv_reservedSMEM_offset_0_alias,@"STO_CUDA_RESERVED_SHARED STV_DEFAULT"
__nv_reservedSMEM_offset_0_alias:
	.zero		0
	.zero		64


//--------------------- .nv.constant0._Z2mmIaiEvPT_S1_PT0_iii --------------------------
	.section	.nv.constant0._Z2mmIaiEvPT_S1_PT0_iii,"a",@progbits
	.sectionflags	@""
	.align	4
.nv.constant0._Z2mmIaiEvPT_S1_PT0_iii:
	.zero		932


//--------------------- SYMBOLS --------------------------

	.type		.nv.reservedSmem.offset0,@object
	.size		.nv.reservedSmem.offset0,0x4
